//
// Generated by NVIDIA NVVM Compiler
//
// Compiler Build ID: CL-36424714
// Cuda compilation tools, release 13.0, V13.0.88
// Based on NVVM 20.0.0
//

.version 9.0
.target sm_100
.address_size 64

	// .globl	_Z7chaoticPdS_i

.visible .entry _Z7chaoticPdS_i(
	.param .u64 .ptr .align 1 _Z7chaoticPdS_i_param_0,
	.param .u64 .ptr .align 1 _Z7chaoticPdS_i_param_1,
	.param .u32 _Z7chaoticPdS_i_param_2
)
{
	.reg .pred 	%p<12>;
	.reg .b32 	%r<20>;
	.reg .b64 	%rd<8>;
	.reg .b64 	%fd<139>;

	ld.param.u64 	%rd3, [_Z7chaoticPdS_i_param_0];
	ld.param.u64 	%rd4, [_Z7chaoticPdS_i_param_1];
	ld.param.u32 	%r11, [_Z7chaoticPdS_i_param_2];
	cvta.to.global.u64 	%rd5, %rd4;
	cvta.to.global.u64 	%rd6, %rd3;
	mov.u32 	%r12, %tid.x;
	mov.u32 	%r13, %ctaid.x;
	shl.b32 	%r14, %r13, 9;
	add.s32 	%r15, %r14, %r12;
	mul.wide.s32 	%rd7, %r15, 8;
	add.s64 	%rd1, %rd6, %rd7;
	ld.global.f64 	%fd136, [%rd1];
	setp.neu.f64 	%p1, %fd136, 0d0000000000000000;
	add.s64 	%rd2, %rd5, %rd7;
	@%p1 bra 	$L__BB0_2;
	ld.global.f64 	%fd10, [%rd2];
	mul.f64 	%fd136, %fd10, 0d3FD0000000000000;
	st.global.f64 	[%rd1], %fd136;
$L__BB0_2:
	ld.global.f64 	%fd11, [%rd2];
	fma.rn.f64 	%fd12, %fd136, 0d3F1A36E2EB1C432D, %fd11;
	add.f64 	%fd13, %fd12, 0d3F60624DD2F1A9FC;
	setp.ltu.f64 	%p2, %fd13, 0d4010000000000000;
	fma.rn.f64 	%fd14, %fd13, 0d3F647AE147AE147B, 0d400F333333333333;
	selp.f64 	%fd15, %fd13, %fd14, %p2;
	st.global.f64 	[%rd2], %fd15;
	setp.lt.s32 	%p3, %r11, 2;
	@%p3 bra 	$L__BB0_15;
	add.s32 	%r1, %r11, -1;
	add.s32 	%r16, %r11, -2;
	and.b32  	%r2, %r1, 15;
	setp.lt.u32 	%p4, %r16, 15;
	@%p4 bra 	$L__BB0_6;
	ld.global.f64 	%fd137, [%rd1];
	and.b32  	%r17, %r1, -16;
	neg.s32 	%r18, %r17;
$L__BB0_5:
	.pragma "nounroll";
	ld.global.f64 	%fd16, [%rd2];
	mul.f64 	%fd17, %fd137, %fd16;
	mov.f64 	%fd18, 0d3FF0000000000000;
	sub.f64 	%fd19, %fd18, %fd137;
	mul.f64 	%fd20, %fd19, %fd17;
	st.global.f64 	[%rd1], %fd20;
	ld.global.f64 	%fd21, [%rd2];
	mul.f64 	%fd22, %fd20, %fd21;
	sub.f64 	%fd23, %fd18, %fd20;
	mul.f64 	%fd24, %fd23, %fd22;
	st.global.f64 	[%rd1], %fd24;
	ld.global.f64 	%fd25, [%rd2];
	mul.f64 	%fd26, %fd24, %fd25;
	sub.f64 	%fd27, %fd18, %fd24;
	mul.f64 	%fd28, %fd27, %fd26;
	st.global.f64 	[%rd1], %fd28;
	ld.global.f64 	%fd29, [%rd2];
	mul.f64 	%fd30, %fd28, %fd29;
	sub.f64 	%fd31, %fd18, %fd28;
	mul.f64 	%fd32, %fd31, %fd30;
	st.global.f64 	[%rd1], %fd32;
	ld.global.f64 	%fd33, [%rd2];
	mul.f64 	%fd34, %fd32, %fd33;
	sub.f64 	%fd35, %fd18, %fd32;
	mul.f64 	%fd36, %fd35, %fd34;
	st.global.f64 	[%rd1], %fd36;
	ld.global.f64 	%fd37, [%rd2];
	mul.f64 	%fd38, %fd36, %fd37;
	sub.f64 	%fd39, %fd18, %fd36;
	mul.f64 	%fd40, %fd39, %fd38;
	st.global.f64 	[%rd1], %fd40;
	ld.global.f64 	%fd41, [%rd2];
	mul.f64 	%fd42, %fd40, %fd41;
	sub.f64 	%fd43, %fd18, %fd40;
	mul.f64 	%fd44, %fd43, %fd42;
	st.global.f64 	[%rd1], %fd44;
	ld.global.f64 	%fd45, [%rd2];
	mul.f64 	%fd46, %fd44, %fd45;
	sub.f64 	%fd47, %fd18, %fd44;
	mul.f64 	%fd48, %fd47, %fd46;
	st.global.f64 	[%rd1], %fd48;
	ld.global.f64 	%fd49, [%rd2];
	mul.f64 	%fd50, %fd48, %fd49;
	sub.f64 	%fd51, %fd18, %fd48;
	mul.f64 	%fd52, %fd51, %fd50;
	st.global.f64 	[%rd1], %fd52;
	ld.global.f64 	%fd53, [%rd2];
	mul.f64 	%fd54, %fd52, %fd53;
	sub.f64 	%fd55, %fd18, %fd52;
	mul.f64 	%fd56, %fd55, %fd54;
	st.global.f64 	[%rd1], %fd56;
	ld.global.f64 	%fd57, [%rd2];
	mul.f64 	%fd58, %fd56, %fd57;
	sub.f64 	%fd59, %fd18, %fd56;
	mul.f64 	%fd60, %fd59, %fd58;
	st.global.f64 	[%rd1], %fd60;
	ld.global.f64 	%fd61, [%rd2];
	mul.f64 	%fd62, %fd60, %fd61;
	sub.f64 	%fd63, %fd18, %fd60;
	mul.f64 	%fd64, %fd63, %fd62;
	st.global.f64 	[%rd1], %fd64;
	ld.global.f64 	%fd65, [%rd2];
	mul.f64 	%fd66, %fd64, %fd65;
	sub.f64 	%fd67, %fd18, %fd64;
	mul.f64 	%fd68, %fd67, %fd66;
	st.global.f64 	[%rd1], %fd68;
	ld.global.f64 	%fd69, [%rd2];
	mul.f64 	%fd70, %fd68, %fd69;
	sub.f64 	%fd71, %fd18, %fd68;
	mul.f64 	%fd72, %fd71, %fd70;
	st.global.f64 	[%rd1], %fd72;
	ld.global.f64 	%fd73, [%rd2];
	mul.f64 	%fd74, %fd72, %fd73;
	sub.f64 	%fd75, %fd18, %fd72;
	mul.f64 	%fd76, %fd75, %fd74;
	st.global.f64 	[%rd1], %fd76;
	ld.global.f64 	%fd77, [%rd2];
	mul.f64 	%fd78, %fd76, %fd77;
	sub.f64 	%fd79, %fd18, %fd76;
	mul.f64 	%fd137, %fd79, %fd78;
	st.global.f64 	[%rd1], %fd137;
	add.s32 	%r18, %r18, 16;
	setp.ne.s32 	%p5, %r18, 0;
	@%p5 bra 	$L__BB0_5;
$L__BB0_6:
	setp.eq.s32 	%p6, %r2, 0;
	@%p6 bra 	$L__BB0_15;
	and.b32  	%r6, %r1, 7;
	setp.lt.u32 	%p7, %r2, 8;
	@%p7 bra 	$L__BB0_9;
	ld.global.f64 	%fd80, [%rd1];
	ld.global.f64 	%fd81, [%rd2];
	mul.f64 	%fd82, %fd80, %fd81;
	mov.f64 	%fd83, 0d3FF0000000000000;
	sub.f64 	%fd84, %fd83, %fd80;
	mul.f64 	%fd85, %fd84, %fd82;
	st.global.f64 	[%rd1], %fd85;
	ld.global.f64 	%fd86, [%rd2];
	mul.f64 	%fd87, %fd85, %fd86;
	sub.f64 	%fd88, %fd83, %fd85;
	mul.f64 	%fd89, %fd88, %fd87;
	st.global.f64 	[%rd1], %fd89;
	ld.global.f64 	%fd90, [%rd2];
	mul.f64 	%fd91, %fd89, %fd90;
	sub.f64 	%fd92, %fd83, %fd89;
	mul.f64 	%fd93, %fd92, %fd91;
	st.global.f64 	[%rd1], %fd93;
	ld.global.f64 	%fd94, [%rd2];
	mul.f64 	%fd95, %fd93, %fd94;
	sub.f64 	%fd96, %fd83, %fd93;
	mul.f64 	%fd97, %fd96, %fd95;
	st.global.f64 	[%rd1], %fd97;
	ld.global.f64 	%fd98, [%rd2];
	mul.f64 	%fd99, %fd97, %fd98;
	sub.f64 	%fd100, %fd83, %fd97;
	mul.f64 	%fd101, %fd100, %fd99;
	st.global.f64 	[%rd1], %fd101;
	ld.global.f64 	%fd102, [%rd2];
	mul.f64 	%fd103, %fd101, %fd102;
	sub.f64 	%fd104, %fd83, %fd101;
	mul.f64 	%fd105, %fd104, %fd103;
	st.global.f64 	[%rd1], %fd105;
	ld.global.f64 	%fd106, [%rd2];
	mul.f64 	%fd107, %fd105, %fd106;
	sub.f64 	%fd108, %fd83, %fd105;
	mul.f64 	%fd109, %fd108, %fd107;
	st.global.f64 	[%rd1], %fd109;
	ld.global.f64 	%fd110, [%rd2];
	mul.f64 	%fd111, %fd109, %fd110;
	sub.f64 	%fd112, %fd83, %fd109;
	mul.f64 	%fd113, %fd112, %fd111;
	st.global.f64 	[%rd1], %fd113;
$L__BB0_9:
	setp.eq.s32 	%p8, %r6, 0;
	@%p8 bra 	$L__BB0_15;
	and.b32  	%r7, %r1, 3;
	setp.lt.u32 	%p9, %r6, 4;
	@%p9 bra 	$L__BB0_12;
	ld.global.f64 	%fd114, [%rd1];
	ld.global.f64 	%fd115, [%rd2];
	mul.f64 	%fd116, %fd114, %fd115;
	mov.f64 	%fd117, 0d3FF0000000000000;
	sub.f64 	%fd118, %fd117, %fd114;
	mul.f64 	%fd119, %fd118, %fd116;
	st.global.f64 	[%rd1], %fd119;
	ld.global.f64 	%fd120, [%rd2];
	mul.f64 	%fd121, %fd119, %fd120;
	sub.f64 	%fd122, %fd117, %fd119;
	mul.f64 	%fd123, %fd122, %fd121;
	st.global.f64 	[%rd1], %fd123;
	ld.global.f64 	%fd124, [%rd2];
	mul.f64 	%fd125, %fd123, %fd124;
	sub.f64 	%fd126, %fd117, %fd123;
	mul.f64 	%fd127, %fd126, %fd125;
	st.global.f64 	[%rd1], %fd127;
	ld.global.f64 	%fd128, [%rd2];
	mul.f64 	%fd129, %fd127, %fd128;
	sub.f64 	%fd130, %fd117, %fd127;
	mul.f64 	%fd131, %fd130, %fd129;
	st.global.f64 	[%rd1], %fd131;
$L__BB0_12:
	setp.eq.s32 	%p10, %r7, 0;
	@%p10 bra 	$L__BB0_15;
	ld.global.f64 	%fd138, [%rd1];
	neg.s32 	%r19, %r7;
$L__BB0_14:
	.pragma "nounroll";
	ld.global.f64 	%fd132, [%rd2];
	mul.f64 	%fd133, %fd138, %fd132;
	mov.f64 	%fd134, 0d3FF0000000000000;
	sub.f64 	%fd135, %fd134, %fd138;
	mul.f64 	%fd138, %fd135, %fd133;
	st.global.f64 	[%rd1], %fd138;
	add.s32 	%r19, %r19, 1;
	setp.ne.s32 	%p11, %r19, 0;
	@%p11 bra 	$L__BB0_14;
$L__BB0_15:
	ret;

}
	// .globl	_Z11postprocessPdPj
.visible .entry _Z11postprocessPdPj(
	.param .u64 .ptr .align 1 _Z11postprocessPdPj_param_0,
	.param .u64 .ptr .align 1 _Z11postprocessPdPj_param_1
)
{
	.reg .pred 	%p<3>;
	.reg .b32 	%r<14>;
	.reg .b64 	%rd<10>;

	ld.param.u64 	%rd1, [_Z11postprocessPdPj_param_0];
	ld.param.u64 	%rd2, [_Z11postprocessPdPj_param_1];
	mov.u32 	%r1, %ctaid.x;
	setp.ne.s32 	%p1, %r1, 0;
	@%p1 bra 	$L__BB1_2;
	cvta.to.global.u64 	%rd3, %rd2;
	cvta.to.global.u64 	%rd4, %rd1;
	shl.b32 	%r2, %r1, 9;
	mov.u32 	%r3, %tid.x;
	add.s32 	%r4, %r2, %r3;
	mul.wide.u32 	%rd5, %r4, 8;
	add.s64 	%rd6, %rd4, %rd5;
	ld.global.u64 	%rd7, [%rd6];
	ld.global.u32 	%r5, [%rd6+264];
	cvt.u32.u64 	%r6, %rd7;
	and.b32  	%r7, %r5, 1023;
	setp.gt.s64 	%p2, %rd7, -1;
	selp.b32 	%r8, 0, -2147483648, %p2;
	{ .reg .b32 tmp; mov.b64 {tmp, %r9}, %rd7; }
	and.b32  	%r10, %r9, 2147483647;
	or.b32  	%r11, %r10, %r8;
	xor.b32  	%r12, %r7, %r6;
	add.s32 	%r13, %r12, %r11;
	mul.wide.u32 	%rd8, %r4, 4;
	add.s64 	%rd9, %rd3, %rd8;
	st.global.u32 	[%rd9], %r13;
$L__BB1_2:
	ret;

}


// ===== COMPILED SASS (sm_100) =====

	.target	sm_100

	.elftype	@"ET_EXEC"


//--------------------- .note.nv.tkinfo           --------------------------
	.section	.note.nv.tkinfo,"",@"SHT_NOTE"
	.sectionflags	@"SHF_NOTE_NV_TKINFO"
	.tkinfo
        /*0018*/ 	.word	0x00000002
        /*0030*/ 	.string	""
        /*0030*/ 	.string	"ptxas"
        /*0030*/ 	.string	"Cuda compilation tools, release 13.0, V13.0.88"
        /*0030*/ 	.string	"Build cuda_13.0.r13.0/compiler.36424714_0"
        /*0030*/ 	.string	"-arch sm_100 -m 64 "



//--------------------- .note.nv.cuinfo           --------------------------
	.section	.note.nv.cuinfo,"",@"SHT_NOTE"
	.sectionflags	@"SHF_NOTE_NV_CUINFO"
        /*0018*/ 	.short	0x0002
        /*001a*/ 	.short	0x0064
        /*001c*/ 	.short	0x0082
	.zero		2


//--------------------- .nv.info                  --------------------------
	.section	.nv.info,"",@"SHT_CUDA_INFO"
	.align	4


	//----- nvinfo : EIATTR_REGCOUNT
	.align		4
        /*0000*/ 	.byte	0x04, 0x2f
        /*0002*/ 	.short	(.L_1 - .L_0)
	.align		4
.L_0:
        /*0004*/ 	.word	index@(_Z7chaoticPdS_i)
        /*0008*/ 	.word	0x00000012


	//----- nvinfo : EIATTR_FRAME_SIZE
	.align		4
.L_1:
        /*000c*/ 	.byte	0x04, 0x11
        /*000e*/ 	.short	(.L_3 - .L_2)
	.align		4
.L_2:
        /*0010*/ 	.word	index@(_Z7chaoticPdS_i)
        /*0014*/ 	.word	0x00000000


	//----- nvinfo : EIATTR_REGCOUNT
	.align		4
.L_3:
        /*0018*/ 	.byte	0x04, 0x2f
        /*001a*/ 	.short	(.L_5 - .L_4)
	.align		4
.L_4:
        /*001c*/ 	.word	index@(_Z11postprocessPdPj)
        /*0020*/ 	.word	0x00000010


	//----- nvinfo : EIATTR_FRAME_SIZE
	.align		4
.L_5:
        /*0024*/ 	.byte	0x04, 0x11
        /*0026*/ 	.short	(.L_7 - .L_6)
	.align		4
.L_6:
        /*0028*/ 	.word	index@(_Z11postprocessPdPj)
        /*002c*/ 	.word	0x00000000


	//----- nvinfo : EIATTR_MIN_STACK_SIZE
	.align		4
.L_7:
        /*0030*/ 	.byte	0x04, 0x12
        /*0032*/ 	.short	(.L_9 - .L_8)
	.align		4
.L_8:
        /*0034*/ 	.word	index@(_Z11postprocessPdPj)
        /*0038*/ 	.word	0x00000000


	//----- nvinfo : EIATTR_MIN_STACK_SIZE
	.align		4
.L_9:
        /*003c*/ 	.byte	0x04, 0x12
        /*003e*/ 	.short	(.L_11 - .L_10)
	.align		4
.L_10:
        /*0040*/ 	.word	index@(_Z7chaoticPdS_i)
        /*0044*/ 	.word	0x00000000
.L_11:


//--------------------- .nv.compat                --------------------------
	.section	.nv.compat,"",@"SHT_CUDA_COMPAT_INFO"
	.align	4
        /*0000*/ 	.byte	0x02, 0x09, 0x00, 0x00, 0x02, 0x02, 0x01, 0x00, 0x02, 0x05, 0x05, 0x00, 0x03, 0x07, 0x01, 0x01
        /*0010*/ 	.byte	0x02, 0x03, 0x00, 0x00, 0x02, 0x06, 0x01, 0x00, 0x04, 0x0b, 0x08, 0x00, 0x01, 0x00, 0x00, 0x00
        /*0020*/ 	.byte	0x00, 0x00, 0x00, 0x00


//--------------------- .nv.info._Z11postprocessPdPj --------------------------
	.section	.nv.info._Z11postprocessPdPj,"",@"SHT_CUDA_INFO"
	.sectionflags	@""
	.align	4


	//----- nvinfo : EIATTR_CUDA_API_VERSION
	.align		4
        /*0000*/ 	.byte	0x04, 0x37
        /*0002*/ 	.short	(.L_13 - .L_12)
.L_12:
        /*0004*/ 	.word	0x00000082


	//----- nvinfo : EIATTR_KPARAM_INFO
	.align		4
.L_13:
        /*0008*/ 	.byte	0x04, 0x17
        /*000a*/ 	.short	(.L_15 - .L_14)
.L_14:
        /*000c*/ 	.word	0x00000000
        /*0010*/ 	.short	0x0001
        /*0012*/ 	.short	0x0008
        /*0014*/ 	.byte	0x00, 0xf5, 0x21, 0x00


	//----- nvinfo : EIATTR_KPARAM_INFO
	.align		4
.L_15:
        /*0018*/ 	.byte	0x04, 0x17
        /*001a*/ 	.short	(.L_17 - .L_16)
.L_16:
        /*001c*/ 	.word	0x00000000
        /*0020*/ 	.short	0x0000
        /*0022*/ 	.short	0x0000
        /*0024*/ 	.byte	0x00, 0xf5, 0x21, 0x00


	//----- nvinfo : EIATTR_SPARSE_MMA_MASK
	.align		4
.L_17:
        /*0028*/ 	.byte	0x03, 0x50
        /*002a*/ 	.short	0x0000


	//----- nvinfo : EIATTR_MAXREG_COUNT
	.align		4
        /*002c*/ 	.byte	0x03, 0x1b
        /*002e*/ 	.short	0x00ff


	//----- nvinfo : EIATTR_MERCURY_ISA_VERSION
	.align		4
        /*0030*/ 	.byte	0x03, 0x5f
        /*0032*/ 	.short	0x0101


	//----- nvinfo : EIATTR_VRC_CTA_INIT_COUNT
	.align		4
        /*0034*/ 	.byte	0x02, 0x4a
	.zero		1
	.zero		1


	//----- nvinfo : EIATTR_EXIT_INSTR_OFFSETS
	.align		4
        /*0038*/ 	.byte	0x04, 0x1c
        /*003a*/ 	.short	(.L_19 - .L_18)


	//   ....[0]....
.L_18:
        /*003c*/ 	.word	0x00000030


	//   ....[1]....
        /*0040*/ 	.word	0x00000130


	//----- nvinfo : EIATTR_CBANK_PARAM_SIZE
	.align		4
.L_19:
        /*0044*/ 	.byte	0x03, 0x19
        /*0046*/ 	.short	0x0010


	//----- nvinfo : EIATTR_PARAM_CBANK
	.align		4
        /*0048*/ 	.byte	0x04, 0x0a
        /*004a*/ 	.short	(.L_21 - .L_20)
	.align		4
.L_20:
        /*004c*/ 	.word	index@(.nv.constant0._Z11postprocessPdPj)
        /*0050*/ 	.short	0x0380
        /*0052*/ 	.short	0x0010


	//----- nvinfo : EIATTR_SW_WAR
	.align		4
.L_21:
        /*0054*/ 	.byte	0x04, 0x36
        /*0056*/ 	.short	(.L_23 - .L_22)
.L_22:
        /*0058*/ 	.word	0x00000008
.L_23:


//--------------------- .nv.info._Z7chaoticPdS_i  --------------------------
	.section	.nv.info._Z7chaoticPdS_i,"",@"SHT_CUDA_INFO"
	.sectionflags	@""
	.align	4


	//----- nvinfo : EIATTR_CUDA_API_VERSION
	.align		4
        /*0000*/ 	.byte	0x04, 0x37
        /*0002*/ 	.short	(.L_25 - .L_24)
.L_24:
        /*0004*/ 	.word	0x00000082


	//----- nvinfo : EIATTR_KPARAM_INFO
	.align		4
.L_25:
        /*0008*/ 	.byte	0x04, 0x17
        /*000a*/ 	.short	(.L_27 - .L_26)
.L_26:
        /*000c*/ 	.word	0x00000000
        /*0010*/ 	.short	0x0002
        /*0012*/ 	.short	0x0010
        /*0014*/ 	.byte	0x00, 0xf0, 0x11, 0x00


	//----- nvinfo : EIATTR_KPARAM_INFO
	.align		4
.L_27:
        /*0018*/ 	.byte	0x04, 0x17
        /*001a*/ 	.short	(.L_29 - .L_28)
.L_28:
        /*001c*/ 	.word	0x00000000
        /*0020*/ 	.short	0x0001
        /*0022*/ 	.short	0x0008
        /*0024*/ 	.byte	0x00, 0xf5, 0x21, 0x00


	//----- nvinfo : EIATTR_KPARAM_INFO
	.align		4
.L_29:
        /*0028*/ 	.byte	0x04, 0x17
        /*002a*/ 	.short	(.L_31 - .L_30)
.L_30:
        /*002c*/ 	.word	0x00000000
        /*0030*/ 	.short	0x0000
        /*0032*/ 	.short	0x0000
        /*0034*/ 	.byte	0x00, 0xf5, 0x21, 0x00


	//----- nvinfo : EIATTR_SPARSE_MMA_MASK
	.align		4
.L_31:
        /*0038*/ 	.byte	0x03, 0x50
        /*003a*/ 	.short	0x0000


	//----- nvinfo : EIATTR_MAXREG_COUNT
	.align		4
        /*003c*/ 	.byte	0x03, 0x1b
        /*003e*/ 	.short	0x00ff


	//----- nvinfo : EIATTR_MERCURY_ISA_VERSION
	.align		4
        /*0040*/ 	.byte	0x03, 0x5f
        /*0042*/ 	.short	0x0101


	//----- nvinfo : EIATTR_VRC_CTA_INIT_COUNT
	.align		4
        /*0044*/ 	.byte	0x02, 0x4a
	.zero		1
	.zero		1


	//----- nvinfo : EIATTR_EXIT_INSTR_OFFSETS
	.align		4
        /*0048*/ 	.byte	0x04, 0x1c
        /*004a*/ 	.short	(.L_33 - .L_32)


	//   ....[0]....
.L_32:
        /*004c*/ 	.word	0x00000200


	//   ....[1]....
        /*0050*/ 	.word	0x000007d0


	//   ....[2]....
        /*0054*/ 	.word	0x00000ab0


	//   ....[3]....
        /*0058*/ 	.word	0x00000c50


	//   ....[4]....
        /*005c*/ 	.word	0x00000d00


	//----- nvinfo : EIATTR_CBANK_PARAM_SIZE
	.align		4
.L_33:
        /*0060*/ 	.byte	0x03, 0x19
        /*0062*/ 	.short	0x0014


	//----- nvinfo : EIATTR_PARAM_CBANK
	.align		4
        /*0064*/ 	.byte	0x04, 0x0a
        /*0066*/ 	.short	(.L_35 - .L_34)
	.align		4
.L_34:
        /*0068*/ 	.word	index@(.nv.constant0._Z7chaoticPdS_i)
        /*006c*/ 	.short	0x0380
        /*006e*/ 	.short	0x0014


	//----- nvinfo : EIATTR_SW_WAR
	.align		4
.L_35:
        /*0070*/ 	.byte	0x04, 0x36
        /*0072*/ 	.short	(.L_37 - .L_36)
.L_36:
        /*0074*/ 	.word	0x00000008
.L_37:


//--------------------- .nv.callgraph             --------------------------
	.section	.nv.callgraph,"",@"SHT_CUDA_CALLGRAPH"
	.align	4
	.sectionentsize	8
	.align		4
        /*0000*/ 	.word	0x00000000
	.align		4
        /*0004*/ 	.word	0xffffffff
	.align		4
        /*0008*/ 	.word	0x00000000
	.align		4
        /*000c*/ 	.word	0xfffffffe
	.align		4
        /*0010*/ 	.word	0x00000000
	.align		4
        /*0014*/ 	.word	0xfffffffd
	.align		4
        /*0018*/ 	.word	0x00000000
	.align		4
        /*001c*/ 	.word	0xfffffffc


//--------------------- .text._Z11postprocessPdPj --------------------------
	.section	.text._Z11postprocessPdPj,"ax",@progbits
	.align	128
        .global         _Z11postprocessPdPj
        .type           _Z11postprocessPdPj,@function
        .size           _Z11postprocessPdPj,(.L_x_7 - _Z11postprocessPdPj)
        .other          _Z11postprocessPdPj,@"STO_CUDA_ENTRY STV_DEFAULT"
_Z11postprocessPdPj:
.text._Z11postprocessPdPj:
[----:B------:R-:W-:Y:S08]  /*0000*/  LDC R1, c[0x0][0x37c] ;  /* 0x0000df00ff017b82 */ /* 0x000ff00000000800 */
[----:B------:R-:W0:Y:S02]  /*0010*/  S2UR UR4, SR_CTAID.X ;  /* 0x00000000000479c3 */ /* 0x000e240000002500 */
[----:B0-----:R-:W-:-:S13]  /*0020*/  ISETP.NE.AND P0, PT, RZ, UR4, PT ;  /* 0x00000004ff007c0c */ /* 0x001fda000bf05270 */
[----:B------:R-:W-:Y:S05]  /*0030*/  @P0 EXIT ;  /* 0x000000000000094d */ /* 0x000fea0003800000 */
[----:B------:R-:W0:Y:S01]  /*0040*/  S2R R13, SR_TID.X ;  /* 0x00000000000d7919 */ /* 0x000e220000002100 */
[----:B------:R-:W0:Y:S01]  /*0050*/  LDC.64 R2, c[0x0][0x380] ;  /* 0x0000e000ff027b82 */ /* 0x000e220000000a00 */
[----:B------:R-:W1:Y:S07]  /*0060*/  LDCU.64 UR4, c[0x0][0x358] ;  /* 0x00006b00ff0477ac */ /* 0x000e6e0008000a00 */
[----:B------:R-:W2:Y:S01]  /*0070*/  LDC.64 R6, c[0x0][0x388] ;  /* 0x0000e200ff067b82 */ /* 0x000ea20000000a00 */
[----:B0-----:R-:W-:-:S05]  /*0080*/  IMAD.WIDE.U32 R2, R13, 0x8, R2 ;  /* 0x000000080d027825 */ /* 0x001fca00078e0002 */
[----:B-1----:R-:W3:Y:S04]  /*0090*/  LDG.E.64 R4, desc[UR4][R2.64] ;  /* 0x0000000402047981 */ /* 0x002ee8000c1e1b00 */
[----:B------:R-:W4:Y:S01]  /*00a0*/  LDG.E R9, desc[UR4][R2.64+0x108] ;  /* 0x0001080402097981 */ /* 0x000f22000c1e1900 */
[----:B---3--:R-:W-:-:S04]  /*00b0*/  ISETP.GT.U32.AND P0, PT, R4, -0x1, PT ;  /* 0xffffffff0400780c */ /* 0x008fc80003f04070 */
[----:B------:R-:W-:Y:S02]  /*00c0*/  ISETP.GT.AND.EX P0, PT, R5, -0x1, PT, P0 ;  /* 0xffffffff0500780c */ /* 0x000fe40003f04300 */
[----:B----4-:R-:W-:Y:S02]  /*00d0*/  LOP3.LUT R0, R4, 0x3ff, R9, 0x78, !PT ;  /* 0x000003ff04007812 */ /* 0x010fe400078e7809 */
[----:B------:R-:W-:-:S04]  /*00e0*/  SEL R11, RZ, 0x80000000, P0 ;  /* 0x80000000ff0b7807 */ /* 0x000fc80000000000 */
[----:B------:R-:W-:Y:S01]  /*00f0*/  LOP3.LUT R11, R11, 0x7fffffff, R5, 0xf8, !PT ;  /* 0x7fffffff0b0b7812 */ /* 0x000fe200078ef805 */
[----:B--2---:R-:W-:-:S04]  /*0100*/  IMAD.WIDE.U32 R4, R13, 0x4, R6 ;  /* 0x000000040d047825 */ /* 0x004fc800078e0006 */
[----:B------:R-:W-:-:S05]  /*0110*/  IMAD.IADD R11, R11, 0x1, R0 ;  /* 0x000000010b0b7824 */ /* 0x000fca00078e0200 */
[----:B------:R-:W-:Y:S01]  /*0120*/  STG.E desc[UR4][R4.64], R11 ;  /* 0x0000000b04007986 */ /* 0x000fe2000c101904 */
[----:B------:R-:W-:Y:S05]  /*0130*/  EXIT ;  /* 0x000000000000794d */ /* 0x000fea0003800000 */
.L_x_0:
[----:B------:R-:W-:-:S00]  /*0140*/  BRA `(.L_x_0) ;  /* 0xfffffffc00fc7947 */ /* 0x000fc0000383ffff */
[----:B------:R-:W-:-:S00]  /*0150*/  NOP ;  /* 0x0000000000007918 */ /* 0x000fc00000000000 */
        /* <DEDUP_REMOVED lines=10> */
.L_x_7:


//--------------------- .text._Z7chaoticPdS_i     --------------------------
	.section	.text._Z7chaoticPdS_i,"ax",@progbits
	.align	128
        .global         _Z7chaoticPdS_i
        .type           _Z7chaoticPdS_i,@function
        .size           _Z7chaoticPdS_i,(.L_x_8 - _Z7chaoticPdS_i)
        .other          _Z7chaoticPdS_i,@"STO_CUDA_ENTRY STV_DEFAULT"
_Z7chaoticPdS_i:
.text._Z7chaoticPdS_i:
[----:B------:R-:W-:Y:S01]  /*0000*/  LDC R1, c[0x0][0x37c] ;  /* 0x0000df00ff017b82 */ /* 0x000fe20000000800 */
[----:B------:R-:W0:Y:S07]  /*0010*/  S2R R9, SR_TID.X ;  /* 0x0000000000097919 */ /* 0x000e2e0000002100 */
[----:B------:R-:W1:Y:S01]  /*0020*/  LDC.64 R2, c[0x0][0x380] ;  /* 0x0000e000ff027b82 */ /* 0x000e620000000a00 */
[----:B------:R-:W2:Y:S01]  /*0030*/  LDCU.64 UR4, c[0x0][0x358] ;  /* 0x00006b00ff0477ac */ /* 0x000ea20008000a00 */
[----:B------:R-:W0:Y:S06]  /*0040*/  S2R R0, SR_CTAID.X ;  /* 0x0000000000007919 */ /* 0x000e2c0000002500 */
[----:B------:R-:W3:Y:S01]  /*0050*/  LDC.64 R4, c[0x0][0x388] ;  /* 0x0000e200ff047b82 */ /* 0x000ee20000000a00 */
[----:B------:R-:W-:Y:S01]  /*0060*/  UMOV UR6, 0xeb1c432d ;  /* 0xeb1c432d00067882 */ /* 0x000fe20000000000 */
[----:B------:R-:W-:-:S06]  /*0070*/  UMOV UR7, 0x3f1a36e2 ;  /* 0x3f1a36e200077882 */ /* 0x000fcc0000000000 */
[----:B------:R-:W4:Y:S01]  /*0080*/  LDC R12, c[0x0][0x390] ;  /* 0x0000e400ff0c7b82 */ /* 0x000f220000000800 */
[----:B0-----:R-:W-:-:S04]  /*0090*/  IMAD R9, R0, 0x200, R9 ;  /* 0x0000020000097824 */ /* 0x001fc800078e0209 */
[----:B-1----:R-:W-:-:S05]  /*00a0*/  IMAD.WIDE R2, R9, 0x8, R2 ;  /* 0x0000000809027825 */ /* 0x002fca00078e0202 */
[----:B--2---:R-:W2:Y:S01]  /*00b0*/  LDG.E.64 R6, desc[UR4][R2.64] ;  /* 0x0000000402067981 */ /* 0x004ea2000c1e1b00 */
[----:B---3--:R-:W-:Y:S01]  /*00c0*/  IMAD.WIDE R4, R9, 0x8, R4 ;  /* 0x0000000809047825 */ /* 0x008fe200078e0204 */
[----:B--2---:R-:W-:-:S14]  /*00d0*/  DSETP.NEU.AND P0, PT, R6, RZ, PT ;  /* 0x000000ff0600722a */ /* 0x004fdc0003f0d000 */
[----:B------:R-:W2:Y:S02]  /*00e0*/  @!P0 LDG.E.64 R8, desc[UR4][R4.64] ;  /* 0x0000000404088981 */ /* 0x000ea4000c1e1b00 */
[----:B--2---:R-:W-:-:S07]  /*00f0*/  @!P0 DMUL R6, R8, 0.25 ;  /* 0x3fd0000008068828 */ /* 0x004fce0000000000 */
[----:B------:R0:W-:Y:S04]  /*0100*/  @!P0 STG.E.64 desc[UR4][R2.64], R6 ;  /* 0x0000000602008986 */ /* 0x0001e8000c101b04 */
[----:B------:R-:W2:Y:S01]  /*0110*/  LDG.E.64 R8, desc[UR4][R4.64] ;  /* 0x0000000404087981 */ /* 0x000ea2000c1e1b00 */
[----:B------:R-:W-:Y:S01]  /*0120*/  IMAD.MOV.U32 R10, RZ, RZ, 0x33333333 ;  /* 0x33333333ff0a7424 */ /* 0x000fe200078e00ff */
[----:B----4-:R-:W-:Y:S01]  /*0130*/  ISETP.GE.AND P1, PT, R12, 0x2, PT ;  /* 0x000000020c00780c */ /* 0x010fe20003f26270 */
[----:B------:R-:W-:Y:S01]  /*0140*/  IMAD.MOV.U32 R11, RZ, RZ, 0x400f3333 ;  /* 0x400f3333ff0b7424 */ /* 0x000fe200078e00ff */
[----:B--2---:R-:W-:Y:S01]  /*0150*/  DFMA R8, R6, UR6, R8 ;  /* 0x0000000606087c2b */ /* 0x004fe20008000008 */
[----:B------:R-:W-:Y:S01]  /*0160*/  UMOV UR6, 0xd2f1a9fc ;  /* 0xd2f1a9fc00067882 */ /* 0x000fe20000000000 */
[----:B------:R-:W-:-:S06]  /*0170*/  UMOV UR7, 0x3f60624d ;  /* 0x3f60624d00077882 */ /* 0x000fcc0000000000 */
[----:B------:R-:W-:Y:S01]  /*0180*/  DADD R8, R8, UR6 ;  /* 0x0000000608087e29 */ /* 0x000fe20008000000 */
[----:B------:R-:W-:Y:S01]  /*0190*/  UMOV UR6, 0x47ae147b ;  /* 0x47ae147b00067882 */ /* 0x000fe20000000000 */
[----:B------:R-:W-:-:S06]  /*01a0*/  UMOV UR7, 0x3f647ae1 ;  /* 0x3f647ae100077882 */ /* 0x000fcc0000000000 */
[C---:B------:R-:W-:Y:S02]  /*01b0*/  DFMA R10, R8.reuse, UR6, R10 ;  /* 0x00000006080a7c2b */ /* 0x040fe4000800000a */
[----:B------:R-:W-:-:S08]  /*01c0*/  DSETP.GE.AND P0, PT, R8, 4, PT ;  /* 0x401000000800742a */ /* 0x000fd00003f06000 */
[----:B0-----:R-:W-:Y:S02]  /*01d0*/  FSEL R6, R8, R10, !P0 ;  /* 0x0000000a08067208 */ /* 0x001fe40004000000 */
[----:B------:R-:W-:-:S05]  /*01e0*/  FSEL R7, R9, R11, !P0 ;  /* 0x0000000b09077208 */ /* 0x000fca0004000000 */
[----:B------:R0:W-:Y:S01]  /*01f0*/  STG.E.64 desc[UR4][R4.64], R6 ;  /* 0x0000000604007986 */ /* 0x0001e2000c101b04 */
[----:B------:R-:W-:Y:S05]  /*0200*/  @!P1 EXIT ;  /* 0x000000000000994d */ /* 0x000fea0003800000 */
[C---:B0-----:R-:W-:Y:S02]  /*0210*/  VIADD R6, R12.reuse, 0xfffffffe ;  /* 0xfffffffe0c067836 */ /* 0x041fe40000000000 */
[----:B------:R-:W-:-:S03]  /*0220*/  VIADD R0, R12, 0xffffffff ;  /* 0xffffffff0c007836 */ /* 0x000fc60000000000 */
[----:B------:R-:W-:Y:S02]  /*0230*/  ISETP.GE.U32.AND P1, PT, R6, 0xf, PT ;  /* 0x0000000f0600780c */ /* 0x000fe40003f26070 */
[----:B------:R-:W-:-:S04]  /*0240*/  LOP3.LUT R7, R0, 0xf, RZ, 0xc0, !PT ;  /* 0x0000000f00077812 */ /* 0x000fc800078ec0ff */
[----:B------:R-:W-:-:S07]  /*0250*/  ISETP.NE.AND P0, PT, R7, RZ, PT ;  /* 0x000000ff0700720c */ /* 0x000fce0003f05270 */
[----:B------:R-:W-:Y:S06]  /*0260*/  @!P1 BRA `(.L_x_1) ;  /* 0x0000000400589947 */ /* 0x000fec0003800000 */
[----:B------:R0:W5:Y:S01]  /*0270*/  LDG.E.64 R8, desc[UR4][R2.64] ;  /* 0x0000000402087981 */ /* 0x000162000c1e1b00 */
[----:B------:R-:W-:-:S05]  /*0280*/  LOP3.LUT R6, R0, 0xfffffff0, RZ, 0xc0, !PT ;  /* 0xfffffff000067812 */ /* 0x000fca00078ec0ff */
[----:B------:R-:W-:-:S07]  /*0290*/  IMAD.MOV R6, RZ, RZ, -R6 ;  /* 0x000000ffff067224 */ /* 0x000fce00078e0a06 */
.L_x_2:
[----:B--2---:R-:W2:Y:S01]  /*02a0*/  LDG.E.64 R10, desc[UR4][R4.64] ;  /* 0x00000004040a7981 */ /* 0x004ea2000c1e1b00 */
[----:B-----5:R-:W-:Y:S02]  /*02b0*/  DADD R12, -R8, 1 ;  /* 0x3ff00000080c7429 */ /* 0x020fe40000000100 */
[----:B--2---:R-:W-:-:S08]  /*02c0*/  DMUL R10, R10, R8 ;  /* 0x000000080a0a7228 */ /* 0x004fd00000000000 */
[----:B------:R-:W-:-:S07]  /*02d0*/  DMUL R10, R10, R12 ;  /* 0x0000000c0a0a7228 */ /* 0x000fce0000000000 */
[----:B------:R1:W-:Y:S04]  /*02e0*/  STG.E.64 desc[UR4][R2.64], R10 ;  /* 0x0000000a02007986 */ /* 0x0003e8000c101b04 */
[----:B------:R-:W2:Y:S01]  /*02f0*/  LDG.E.64 R8, desc[UR4][R4.64] ;  /* 0x0000000404087981 */ /* 0x000ea2000c1e1b00 */
[C---:B------:R-:W-:Y:S02]  /*0300*/  DADD R12, -R10.reuse, 1 ;  /* 0x3ff000000a0c7429 */ /* 0x040fe40000000100 */
[----:B--2---:R-:W-:-:S08]  /*0310*/  DMUL R8, R10, R8 ;  /* 0x000000080a087228 */ /* 0x004fd00000000000 */
[----:B------:R-:W-:-:S07]  /*0320*/  DMUL R8, R8, R12 ;  /* 0x0000000c08087228 */ /* 0x000fce0000000000 */
[----:B------:R2:W-:Y:S04]  /*0330*/  STG.E.64 desc[UR4][R2.64], R8 ;  /* 0x0000000802007986 */ /* 0x0005e8000c101b04 */
[----:B------:R-:W3:Y:S01]  /*0340*/  LDG.E.64 R12, desc[UR4][R4.64] ;  /* 0x00000004040c7981 */ /* 0x000ee2000c1e1b00 */
[C---:B------:R-:W-:Y:S02]  /*0350*/  DADD R14, -R8.reuse, 1 ;  /* 0x3ff00000080e7429 */ /* 0x040fe40000000100 */
[----:B---3--:R-:W-:-:S08]  /*0360*/  DMUL R12, R8, R12 ;  /* 0x0000000c080c7228 */ /* 0x008fd00000000000 */
[----:B------:R-:W-:-:S07]  /*0370*/  DMUL R12, R12, R14 ;  /* 0x0000000e0c0c7228 */ /* 0x000fce0000000000 */
[----:B------:R3:W-:Y:S04]  /*0380*/  STG.E.64 desc[UR4][R2.64], R12 ;  /* 0x0000000c02007986 */ /* 0x0007e8000c101b04 */
[----:B-1----:R-:W4:Y:S01]  /*0390*/  LDG.E.64 R10, desc[UR4][R4.64] ;  /* 0x00000004040a7981 */ /* 0x002f22000c1e1b00 */
[C---:B------:R-:W-:Y:S02]  /*03a0*/  DADD R14, -R12.reuse, 1 ;  /* 0x3ff000000c0e7429 */ /* 0x040fe40000000100 */
[----:B----4-:R-:W-:-:S08]  /*03b0*/  DMUL R10, R12, R10 ;  /* 0x0000000a0c0a7228 */ /* 0x010fd00000000000 */
[----:B------:R-:W-:-:S07]  /*03c0*/  DMUL R10, R10, R14 ;  /* 0x0000000e0a0a7228 */ /* 0x000fce0000000000 */
[----:B------:R1:W-:Y:S04]  /*03d0*/  STG.E.64 desc[UR4][R2.64], R10 ;  /* 0x0000000a02007986 */ /* 0x0003e8000c101b04 */
[----:B--2---:R-:W2:Y:S01]  /*03e0*/  LDG.E.64 R8, desc[UR4][R4.64] ;  /* 0x0000000404087981 */ /* 0x004ea2000c1e1b00 */
[C---:B------:R-:W-:Y:S02]  /*03f0*/  DADD R14, -R10.reuse, 1 ;  /* 0x3ff000000a0e7429 */ /* 0x040fe40000000100 */
[----:B--2---:R-:W-:-:S08]  /*0400*/  DMUL R8, R10, R8 ;  /* 0x000000080a087228 */ /* 0x004fd00000000000 */
[----:B------:R-:W-:-:S07]  /*0410*/  DMUL R8, R8, R14 ;  /* 0x0000000e08087228 */ /* 0x000fce0000000000 */
[----:B------:R2:W-:Y:S04]  /*0420*/  STG.E.64 desc[UR4][R2.64], R8 ;  /* 0x0000000802007986 */ /* 0x0005e8000c101b04 */
[----:B---3--:R-:W3:Y:S01]  /*0430*/  LDG.E.64 R12, desc[UR4][R4.64] ;  /* 0x00000004040c7981 */ /* 0x008ee2000c1e1b00 */
        /* <DEDUP_REMOVED lines=44> */
[----:B------:R-:W4:Y:S01]  /*0700*/  LDG.E.64 R8, desc[UR4][R4.64] ;  /* 0x0000000404087981 */ /* 0x000f22000c1e1b00 */
[C---:B---3--:R-:W-:Y:S02]  /*0710*/  DADD R12, -R14.reuse, 1 ;  /* 0x3ff000000e0c7429 */ /* 0x048fe40000000100 */
[----:B----4-:R-:W-:-:S08]  /*0720*/  DMUL R8, R14, R8 ;  /* 0x000000080e087228 */ /* 0x010fd00000000000 */
[----:B------:R-:W-:-:S07]  /*0730*/  DMUL R12, R8, R12 ;  /* 0x0000000c080c7228 */ /* 0x000fce0000000000 */
[----:B------:R2:W-:Y:S04]  /*0740*/  STG.E.64 desc[UR4][R2.64], R12 ;  /* 0x0000000c02007986 */ /* 0x0005e8000c101b04 */
[----:B------:R-:W3:Y:S01]  /*0750*/  LDG.E.64 R8, desc[UR4][R4.64] ;  /* 0x0000000404087981 */ /* 0x000ee2000c1e1b00 */
[----:B------:R-:W-:Y:S01]  /*0760*/  VIADD R6, R6, 0x10 ;  /* 0x0000001006067836 */ /* 0x000fe20000000000 */
[----:B-1----:R-:W-:-:S04]  /*0770*/  DADD R10, -R12, 1 ;  /* 0x3ff000000c0a7429 */ /* 0x002fc80000000100 */
[----:B------:R-:W-:Y:S01]  /*0780*/  ISETP.NE.AND P1, PT, R6, RZ, PT ;  /* 0x000000ff0600720c */ /* 0x000fe20003f25270 */
[----:B---3--:R-:W-:-:S08]  /*0790*/  DMUL R8, R12, R8 ;  /* 0x000000080c087228 */ /* 0x008fd00000000000 */
[----:B------:R-:W-:-:S07]  /*07a0*/  DMUL R8, R8, R10 ;  /* 0x0000000a08087228 */ /* 0x000fce0000000000 */
[----:B------:R2:W-:Y:S01]  /*07b0*/  STG.E.64 desc[UR4][R2.64], R8 ;  /* 0x0000000802007986 */ /* 0x0005e2000c101b04 */
[----:B------:R-:W-:Y:S05]  /*07c0*/  @P1 BRA `(.L_x_2) ;  /* 0xfffffff800b41947 */ /* 0x000fea000383ffff */
.L_x_1:
[----:B------:R-:W-:Y:S05]  /*07d0*/  @!P0 EXIT ;  /* 0x000000000000894d */ /* 0x000fea0003800000 */
[----:B------:R-:W-:Y:S02]  /*07e0*/  ISETP.GE.U32.AND P0, PT, R7, 0x8, PT ;  /* 0x000000080700780c */ /* 0x000fe40003f06070 */
[----:B--2---:R-:W-:-:S04]  /*07f0*/  LOP3.LUT R12, R0, 0x7, RZ, 0xc0, !PT ;  /* 0x00000007000c7812 */ /* 0x004fc800078ec0ff */
[----:B------:R-:W-:-:S07]  /*0800*/  ISETP.NE.AND P1, PT, R12, RZ, PT ;  /* 0x000000ff0c00720c */ /* 0x000fce0003f25270 */
[----:B------:R-:W-:Y:S06]  /*0810*/  @!P0 BRA `(.L_x_3) ;  /* 0x0000000000a48947 */ /* 0x000fec0003800000 */
[----:B------:R-:W2:Y:S04]  /*0820*/  LDG.E.64 R8, desc[UR4][R2.64] ;  /* 0x0000000402087981 */ /* 0x000ea8000c1e1b00 */
[----:B------:R-:W2:Y:S02]  /*0830*/  LDG.E.64 R6, desc[UR4][R4.64] ;  /* 0x0000000404067981 */ /* 0x000ea4000c1e1b00 */
[----:B--2---:R-:W-:Y:S02]  /*0840*/  DMUL R6, R6, R8 ;  /* 0x0000000806067228 */ /* 0x004fe40000000000 */
[----:B------:R-:W-:-:S08]  /*0850*/  DADD R8, -R8, 1 ;  /* 0x3ff0000008087429 */ /* 0x000fd00000000100 */
        /* <DEDUP_REMOVED lines=37> */
.L_x_3:
[----:B------:R-:W-:Y:S05]  /*0ab0*/  @!P1 EXIT ;  /* 0x000000000000994d */ /* 0x000fea0003800000 */
[----:B------:R-:W-:Y:S02]  /*0ac0*/  ISETP.GE.U32.AND P0, PT, R12, 0x4, PT ;  /* 0x000000040c00780c */ /* 0x000fe40003f06070 */
[----:B------:R-:W-:-:S04]  /*0ad0*/  LOP3.LUT R0, R0, 0x3, RZ, 0xc0, !PT ;  /* 0x0000000300007812 */ /* 0x000fc800078ec0ff */
[----:B------:R-:W-:-:S07]  /*0ae0*/  ISETP.NE.AND P1, PT, R0, RZ, PT ;  /* 0x000000ff0000720c */ /* 0x000fce0003f25270 */
[----:B------:R-:W-:Y:S06]  /*0af0*/  @!P0 BRA `(.L_x_4) ;  /* 0x0000000000548947 */ /* 0x000fec0003800000 */
[----:B---3--:R-:W2:Y:S04]  /*0b00*/  LDG.E.64 R8, desc[UR4][R2.64] ;  /* 0x0000000402087981 */ /* 0x008ea8000c1e1b00 */
        /* <DEDUP_REMOVED lines=15> */
[----:B-1----:R-:W3:Y:S01]  /*0c00*/  LDG.E.64 R6, desc[UR4][R4.64] ;  /* 0x0000000404067981 */ /* 0x002ee2000c1e1b00 */
[C---:B------:R-:W-:Y:S02]  /*0c10*/  DADD R12, -R10.reuse, 1 ;  /* 0x3ff000000a0c7429 */ /* 0x040fe40000000100 */
[----:B---3--:R-:W-:-:S08]  /*0c20*/  DMUL R6, R10, R6 ;  /* 0x000000060a067228 */ /* 0x008fd00000000000 */
[----:B------:R-:W-:-:S07]  /*0c30*/  DMUL R6, R6, R12 ;  /* 0x0000000c06067228 */ /* 0x000fce0000000000 */
[----:B------:R2:W-:Y:S04]  /*0c40*/  STG.E.64 desc[UR4][R2.64], R6 ;  /* 0x0000000602007986 */ /* 0x0005e8000c101b04 */
.L_x_4:
[----:B------:R-:W-:Y:S05]  /*0c50*/  @!P1 EXIT ;  /* 0x000000000000994d */ /* 0x000fea0003800000 */
[----:B--23--:R1:W5:Y:S01]  /*0c60*/  LDG.E.64 R6, desc[UR4][R2.64] ;  /* 0x0000000402067981 */ /* 0x00c362000c1e1b00 */
[----:B------:R-:W-:-:S07]  /*0c70*/  IMAD.MOV R0, RZ, RZ, -R0 ;  /* 0x000000ffff007224 */ /* 0x000fce00078e0a00 */
.L_x_5:
[----:B--2---:R-:W2:Y:S01]  /*0c80*/  LDG.E.64 R8, desc[UR4][R4.64] ;  /* 0x0000000404087981 */ /* 0x004ea2000c1e1b00 */
[----:B------:R-:W-:Y:S01]  /*0c90*/  VIADD R0, R0, 0x1 ;  /* 0x0000000100007836 */ /* 0x000fe20000000000 */
[----:B-----5:R-:W-:-:S04]  /*0ca0*/  DADD R10, -R6, 1 ;  /* 0x3ff00000060a7429 */ /* 0x020fc80000000100 */
[----:B------:R-:W-:Y:S01]  /*0cb0*/  ISETP.NE.AND P0, PT, R0, RZ, PT ;  /* 0x000000ff0000720c */ /* 0x000fe20003f05270 */
[----:B--2---:R-:W-:-:S08]  /*0cc0*/  DMUL R6, R8, R6 ;  /* 0x0000000608067228 */ /* 0x004fd00000000000 */
[----:B------:R-:W-:-:S07]  /*0cd0*/  DMUL R6, R6, R10 ;  /* 0x0000000a06067228 */ /* 0x000fce0000000000 */
[----:B------:R2:W-:Y:S01]  /*0ce0*/  STG.E.64 desc[UR4][R2.64], R6 ;  /* 0x0000000602007986 */ /* 0x0005e2000c101b04 */
[----:B------:R-:W-:Y:S05]  /*0cf0*/  @P0 BRA `(.L_x_5) ;  /* 0xfffffffc00e00947 */ /* 0x000fea000383ffff */
[----:B------:R-:W-:Y:S05]  /*0d00*/  EXIT ;  /* 0x000000000000794d */ /* 0x000fea0003800000 */
.L_x_6:
        /* <DEDUP_REMOVED lines=15> */
.L_x_8:


//--------------------- .nv.shared.reserved.0     --------------------------
	.section	.nv.shared.reserved.0,"aw",@nobits
	.weak		__nv_reservedSMEM_offset_0_alias
	.size		__nv_reservedSMEM_offset_0_alias, 0, 64
	.other		__nv_reservedSMEM_offset_0_alias,@"STO_CUDA_RESERVED_SHARED STV_DEFAULT"
__nv_reservedSMEM_offset_0_alias:
	.zero		0
	.zero		64


//--------------------- .nv.constant0._Z11postprocessPdPj --------------------------
	.section	.nv.constant0._Z11postprocessPdPj,"a",@progbits
	.sectionflags	@""
	.align	4
.nv.constant0._Z11postprocessPdPj:
	.zero		912


//--------------------- .nv.constant0._Z7chaoticPdS_i --------------------------
	.section	.nv.constant0._Z7chaoticPdS_i,"a",@progbits
	.sectionflags	@""
	.align	4
.nv.constant0._Z7chaoticPdS_i:
	.zero		916


//--------------------- SYMBOLS --------------------------

	.type		.nv.reservedSmem.offset0,@object
	.size		.nv.reservedSmem.offset0,0x4
